//
// Generated by NVIDIA NVVM Compiler
//
// Compiler Build ID: CL-36424714
// Cuda compilation tools, release 13.0, V13.0.88
// Based on NVVM 20.0.0
//

.version 9.0
.target sm_100
.address_size 64

	// .globl	kernmulRSymm2Dxy

.visible .entry kernmulRSymm2Dxy(
	.param .u64 .ptr .align 1 kernmulRSymm2Dxy_param_0,
	.param .u64 .ptr .align 1 kernmulRSymm2Dxy_param_1,
	.param .u64 .ptr .align 1 kernmulRSymm2Dxy_param_2,
	.param .u64 .ptr .align 1 kernmulRSymm2Dxy_param_3,
	.param .u64 .ptr .align 1 kernmulRSymm2Dxy_param_4,
	.param .u32 kernmulRSymm2Dxy_param_5,
	.param .u32 kernmulRSymm2Dxy_param_6
)
{
	.reg .pred 	%p<5>;
	.reg .b32 	%r<19>;
	.reg .b32 	%f<18>;
	.reg .b64 	%rd<19>;

	ld.param.u64 	%rd2, [kernmulRSymm2Dxy_param_1];
	ld.param.u64 	%rd3, [kernmulRSymm2Dxy_param_2];
	ld.param.u64 	%rd4, [kernmulRSymm2Dxy_param_3];
	ld.param.u64 	%rd5, [kernmulRSymm2Dxy_param_4];
	ld.param.u32 	%r3, [kernmulRSymm2Dxy_param_5];
	ld.param.u32 	%r5, [kernmulRSymm2Dxy_param_6];
	mov.u32 	%r6, %ctaid.x;
	mov.u32 	%r7, %ntid.x;
	mov.u32 	%r8, %tid.x;
	mad.lo.s32 	%r1, %r6, %r7, %r8;
	mov.u32 	%r9, %ctaid.y;
	mov.u32 	%r10, %ntid.y;
	mov.u32 	%r11, %tid.y;
	mad.lo.s32 	%r12, %r9, %r10, %r11;
	setp.ge.s32 	%p1, %r1, %r3;
	setp.le.s32 	%p2, %r5, %r12;
	or.pred  	%p3, %p1, %p2;
	@%p3 bra 	$L__BB0_2;
	ld.param.u64 	%rd18, [kernmulRSymm2Dxy_param_0];
	cvta.to.global.u64 	%rd6, %rd18;
	cvta.to.global.u64 	%rd7, %rd2;
	cvta.to.global.u64 	%rd8, %rd3;
	cvta.to.global.u64 	%rd9, %rd4;
	cvta.to.global.u64 	%rd10, %rd5;
	mad.lo.s32 	%r13, %r3, %r12, %r1;
	shl.b32 	%r14, %r13, 1;
	mul.wide.s32 	%rd11, %r14, 4;
	add.s64 	%rd12, %rd6, %rd11;
	ld.global.f32 	%f1, [%rd12];
	ld.global.f32 	%f2, [%rd12+4];
	add.s64 	%rd13, %rd7, %rd11;
	ld.global.f32 	%f3, [%rd13];
	ld.global.f32 	%f4, [%rd13+4];
	shr.u32 	%r15, %r5, 1;
	setp.gt.u32 	%p4, %r12, %r15;
	sub.s32 	%r16, %r5, %r12;
	selp.b32 	%r17, %r16, %r12, %p4;
	mad.lo.s32 	%r18, %r17, %r3, %r1;
	mul.wide.s32 	%rd14, %r18, 4;
	add.s64 	%rd15, %rd8, %rd14;
	ld.global.nc.f32 	%f5, [%rd15];
	add.s64 	%rd16, %rd9, %rd14;
	ld.global.nc.f32 	%f6, [%rd16];
	add.s64 	%rd17, %rd10, %rd14;
	ld.global.nc.f32 	%f7, [%rd17];
	neg.f32 	%f8, %f7;
	selp.f32 	%f9, %f8, %f7, %p4;
	mul.f32 	%f10, %f3, %f9;
	fma.rn.f32 	%f11, %f1, %f5, %f10;
	st.global.f32 	[%rd12], %f11;
	mul.f32 	%f12, %f4, %f9;
	fma.rn.f32 	%f13, %f2, %f5, %f12;
	st.global.f32 	[%rd12+4], %f13;
	mul.f32 	%f14, %f1, %f9;
	fma.rn.f32 	%f15, %f3, %f6, %f14;
	st.global.f32 	[%rd13], %f15;
	mul.f32 	%f16, %f2, %f9;
	fma.rn.f32 	%f17, %f4, %f6, %f16;
	st.global.f32 	[%rd13+4], %f17;
$L__BB0_2:
	ret;

}


// ===== COMPILED SASS (sm_100) =====

	.target	sm_100

	.elftype	@"ET_EXEC"


//--------------------- .note.nv.tkinfo           --------------------------
	.section	.note.nv.tkinfo,"",@"SHT_NOTE"
	.sectionflags	@"SHF_NOTE_NV_TKINFO"
	.tkinfo
        /*0018*/ 	.word	0x00000002
        /*0030*/ 	.string	""
        /*0030*/ 	.string	"ptxas"
        /*0030*/ 	.string	"Cuda compilation tools, release 13.0, V13.0.88"
        /*0030*/ 	.string	"Build cuda_13.0.r13.0/compiler.36424714_0"
        /*0030*/ 	.string	"-arch sm_100 -m 64 "



//--------------------- .note.nv.cuinfo           --------------------------
	.section	.note.nv.cuinfo,"",@"SHT_NOTE"
	.sectionflags	@"SHF_NOTE_NV_CUINFO"
        /*0018*/ 	.short	0x0002
        /*001a*/ 	.short	0x0064
        /*001c*/ 	.short	0x0082
	.zero		2


//--------------------- .nv.info                  --------------------------
	.section	.nv.info,"",@"SHT_CUDA_INFO"
	.align	4


	//----- nvinfo : EIATTR_REGCOUNT
	.align		4
        /*0000*/ 	.byte	0x04, 0x2f
        /*0002*/ 	.short	(.L_1 - .L_0)
	.align		4
.L_0:
        /*0004*/ 	.word	index@(kernmulRSymm2Dxy)
        /*0008*/ 	.word	0x00000014


	//----- nvinfo : EIATTR_FRAME_SIZE
	.align		4
.L_1:
        /*000c*/ 	.byte	0x04, 0x11
        /*000e*/ 	.short	(.L_3 - .L_2)
	.align		4
.L_2:
        /*0010*/ 	.word	index@(kernmulRSymm2Dxy)
        /*0014*/ 	.word	0x00000000


	//----- nvinfo : EIATTR_MIN_STACK_SIZE
	.align		4
.L_3:
        /*0018*/ 	.byte	0x04, 0x12
        /*001a*/ 	.short	(.L_5 - .L_4)
	.align		4
.L_4:
        /*001c*/ 	.word	index@(kernmulRSymm2Dxy)
        /*0020*/ 	.word	0x00000000
.L_5:


//--------------------- .nv.compat                --------------------------
	.section	.nv.compat,"",@"SHT_CUDA_COMPAT_INFO"
	.align	4
        /*0000*/ 	.byte	0x02, 0x09, 0x00, 0x00, 0x02, 0x02, 0x01, 0x00, 0x02, 0x05, 0x05, 0x00, 0x03, 0x07, 0x01, 0x01
        /*0010*/ 	.byte	0x02, 0x03, 0x00, 0x00, 0x02, 0x06, 0x01, 0x00, 0x04, 0x0b, 0x08, 0x00, 0x09, 0x00, 0x00, 0x00
        /*0020*/ 	.byte	0x00, 0x00, 0x00, 0x00


//--------------------- .nv.info.kernmulRSymm2Dxy --------------------------
	.section	.nv.info.kernmulRSymm2Dxy,"",@"SHT_CUDA_INFO"
	.sectionflags	@""
	.align	4


	//----- nvinfo : EIATTR_CUDA_API_VERSION
	.align		4
        /*0000*/ 	.byte	0x04, 0x37
        /*0002*/ 	.short	(.L_7 - .L_6)
.L_6:
        /*0004*/ 	.word	0x00000082


	//----- nvinfo : EIATTR_KPARAM_INFO
	.align		4
.L_7:
        /*0008*/ 	.byte	0x04, 0x17
        /*000a*/ 	.short	(.L_9 - .L_8)
.L_8:
        /*000c*/ 	.word	0x00000000
        /*0010*/ 	.short	0x0006
        /*0012*/ 	.short	0x002c
        /*0014*/ 	.byte	0x00, 0xf0, 0x11, 0x00


	//----- nvinfo : EIATTR_KPARAM_INFO
	.align		4
.L_9:
        /*0018*/ 	.byte	0x04, 0x17
        /*001a*/ 	.short	(.L_11 - .L_10)
.L_10:
        /*001c*/ 	.word	0x00000000
        /*0020*/ 	.short	0x0005
        /*0022*/ 	.short	0x0028
        /*0024*/ 	.byte	0x00, 0xf0, 0x11, 0x00


	//----- nvinfo : EIATTR_KPARAM_INFO
	.align		4
.L_11:
        /*0028*/ 	.byte	0x04, 0x17
        /*002a*/ 	.short	(.L_13 - .L_12)
.L_12:
        /*002c*/ 	.word	0x00000000
        /*0030*/ 	.short	0x0004
        /*0032*/ 	.short	0x0020
        /*0034*/ 	.byte	0x00, 0xf5, 0x21, 0x00


	//----- nvinfo : EIATTR_KPARAM_INFO
	.align		4
.L_13:
        /*0038*/ 	.byte	0x04, 0x17
        /*003a*/ 	.short	(.L_15 - .L_14)
.L_14:
        /*003c*/ 	.word	0x00000000
        /*0040*/ 	.short	0x0003
        /*0042*/ 	.short	0x0018
        /*0044*/ 	.byte	0x00, 0xf5, 0x21, 0x00


	//----- nvinfo : EIATTR_KPARAM_INFO
	.align		4
.L_15:
        /*0048*/ 	.byte	0x04, 0x17
        /*004a*/ 	.short	(.L_17 - .L_16)
.L_16:
        /*004c*/ 	.word	0x00000000
        /*0050*/ 	.short	0x0002
        /*0052*/ 	.short	0x0010
        /*0054*/ 	.byte	0x00, 0xf5, 0x21, 0x00


	//----- nvinfo : EIATTR_KPARAM_INFO
	.align		4
.L_17:
        /*0058*/ 	.byte	0x04, 0x17
        /*005a*/ 	.short	(.L_19 - .L_18)
.L_18:
        /*005c*/ 	.word	0x00000000
        /*0060*/ 	.short	0x0001
        /*0062*/ 	.short	0x0008
        /*0064*/ 	.byte	0x00, 0xf5, 0x21, 0x00


	//----- nvinfo : EIATTR_KPARAM_INFO
	.align		4
.L_19:
        /*0068*/ 	.byte	0x04, 0x17
        /*006a*/ 	.short	(.L_21 - .L_20)
.L_20:
        /*006c*/ 	.word	0x00000000
        /*0070*/ 	.short	0x0000
        /*0072*/ 	.short	0x0000
        /*0074*/ 	.byte	0x00, 0xf5, 0x21, 0x00


	//----- nvinfo : EIATTR_SPARSE_MMA_MASK
	.align		4
.L_21:
        /*0078*/ 	.byte	0x03, 0x50
        /*007a*/ 	.short	0x0000


	//----- nvinfo : EIATTR_MAXREG_COUNT
	.align		4
        /*007c*/ 	.byte	0x03, 0x1b
        /*007e*/ 	.short	0x00ff


	//----- nvinfo : EIATTR_MERCURY_ISA_VERSION
	.align		4
        /*0080*/ 	.byte	0x03, 0x5f
        /*0082*/ 	.short	0x0101


	//----- nvinfo : EIATTR_VRC_CTA_INIT_COUNT
	.align		4
        /*0084*/ 	.byte	0x02, 0x4a
	.zero		1
	.zero		1


	//----- nvinfo : EIATTR_EXIT_INSTR_OFFSETS
	.align		4
        /*0088*/ 	.byte	0x04, 0x1c
        /*008a*/ 	.short	(.L_23 - .L_22)


	//   ....[0]....
.L_22:
        /*008c*/ 	.word	0x000000c0


	//   ....[1]....
        /*0090*/ 	.word	0x00000320


	//----- nvinfo : EIATTR_CBANK_PARAM_SIZE
	.align		4
.L_23:
        /*0094*/ 	.byte	0x03, 0x19
        /*0096*/ 	.short	0x0030


	//----- nvinfo : EIATTR_PARAM_CBANK
	.align		4
        /*0098*/ 	.byte	0x04, 0x0a
        /*009a*/ 	.short	(.L_25 - .L_24)
	.align		4
.L_24:
        /*009c*/ 	.word	index@(.nv.constant0.kernmulRSymm2Dxy)
        /*00a0*/ 	.short	0x0380
        /*00a2*/ 	.short	0x0030


	//----- nvinfo : EIATTR_SW_WAR
	.align		4
.L_25:
        /*00a4*/ 	.byte	0x04, 0x36
        /*00a6*/ 	.short	(.L_27 - .L_26)
.L_26:
        /*00a8*/ 	.word	0x00000008
.L_27:


//--------------------- .nv.callgraph             --------------------------
	.section	.nv.callgraph,"",@"SHT_CUDA_CALLGRAPH"
	.align	4
	.sectionentsize	8
	.align		4
        /*0000*/ 	.word	0x00000000
	.align		4
        /*0004*/ 	.word	0xffffffff
	.align		4
        /*0008*/ 	.word	0x00000000
	.align		4
        /*000c*/ 	.word	0xfffffffe
	.align		4
        /*0010*/ 	.word	0x00000000
	.align		4
        /*0014*/ 	.word	0xfffffffd
	.align		4
        /*0018*/ 	.word	0x00000000
	.align		4
        /*001c*/ 	.word	0xfffffffc


//--------------------- .text.kernmulRSymm2Dxy    --------------------------
	.section	.text.kernmulRSymm2Dxy,"ax",@progbits
	.align	128
        .global         kernmulRSymm2Dxy
        .type           kernmulRSymm2Dxy,@function
        .size           kernmulRSymm2Dxy,(.L_x_1 - kernmulRSymm2Dxy)
        .other          kernmulRSymm2Dxy,@"STO_CUDA_ENTRY STV_DEFAULT"
kernmulRSymm2Dxy:
.text.kernmulRSymm2Dxy:
[----:B------:R-:W-:Y:S01]  /*0000*/  LDC R1, c[0x0][0x37c] ;  /* 0x0000df00ff017b82 */ /* 0x000fe20000000800 */
[----:B------:R-:W0:Y:S07]  /*0010*/  S2R R2, SR_TID.Y ;  /* 0x0000000000027919 */ /* 0x000e2e0000002200 */
[----:B------:R-:W1:Y:S01]  /*0020*/  LDC R0, c[0x0][0x360] ;  /* 0x0000d800ff007b82 */ /* 0x000e620000000800 */
[----:B------:R-:W2:Y:S01]  /*0030*/  LDCU.64 UR6, c[0x0][0x3a8] ;  /* 0x00007500ff0677ac */ /* 0x000ea20008000a00 */
[----:B------:R-:W1:Y:S06]  /*0040*/  S2R R3, SR_TID.X ;  /* 0x0000000000037919 */ /* 0x000e6c0000002100 */
[----:B------:R-:W0:Y:S08]  /*0050*/  S2UR UR5, SR_CTAID.Y ;  /* 0x00000000000579c3 */ /* 0x000e300000002600 */
[----:B------:R-:W0:Y:S08]  /*0060*/  LDC R13, c[0x0][0x364] ;  /* 0x0000d900ff0d7b82 */ /* 0x000e300000000800 */
[----:B------:R-:W1:Y:S01]  /*0070*/  S2UR UR4, SR_CTAID.X ;  /* 0x00000000000479c3 */ /* 0x000e620000002500 */
[----:B0-----:R-:W-:-:S05]  /*0080*/  IMAD R13, R13, UR5, R2 ;  /* 0x000000050d0d7c24 */ /* 0x001fca000f8e0202 */
[----:B--2---:R-:W-:Y:S01]  /*0090*/  ISETP.GE.AND P0, PT, R13, UR7, PT ;  /* 0x000000070d007c0c */ /* 0x004fe2000bf06270 */
[----:B-1----:R-:W-:-:S05]  /*00a0*/  IMAD R0, R0, UR4, R3 ;  /* 0x0000000400007c24 */ /* 0x002fca000f8e0203 */
[----:B------:R-:W-:-:S13]  /*00b0*/  ISETP.GE.OR P0, PT, R0, UR6, P0 ;  /* 0x0000000600007c0c */ /* 0x000fda0008706670 */
[----:B------:R-:W-:Y:S05]  /*00c0*/  @P0 EXIT ;  /* 0x000000000000094d */ /* 0x000fea0003800000 */
[----:B------:R-:W-:Y:S01]  /*00d0*/  USHF.R.U32.HI UR4, URZ, 0x1, UR7 ;  /* 0x00000001ff047899 */ /* 0x000fe20008011607 */
[----:B------:R-:W0:Y:S01]  /*00e0*/  LDC.64 R10, c[0x0][0x3a0] ;  /* 0x0000e800ff0a7b82 */ /* 0x000e220000000a00 */
[----:B------:R-:W-:-:S04]  /*00f0*/  IMAD R12, R13, UR6, R0 ;  /* 0x000000060d0c7c24 */ /* 0x000fc8000f8e0200 */
[----:B------:R-:W-:-:S03]  /*0100*/  ISETP.GT.U32.AND P0, PT, R13, UR4, PT ;  /* 0x000000040d007c0c */ /* 0x000fc6000bf04070 */
[----:B------:R-:W1:Y:S02]  /*0110*/  LDC.64 R2, c[0x0][0x388] ;  /* 0x0000e200ff027b82 */ /* 0x000e640000000a00 */
[----:B------:R-:W2:Y:S06]  /*0120*/  LDCU.64 UR4, c[0x0][0x358] ;  /* 0x00006b00ff0477ac */ /* 0x000eac0008000a00 */
[----:B------:R-:W3:Y:S02]  /*0130*/  LDC.64 R6, c[0x0][0x380] ;  /* 0x0000e000ff067b82 */ /* 0x000ee40000000a00 */
[----:B------:R-:W-:-:S05]  /*0140*/  @P0 IADD3 R13, PT, PT, -R13, UR7, RZ ;  /* 0x000000070d0d0c10 */ /* 0x000fca000fffe1ff */
[----:B------:R-:W-:Y:S01]  /*0150*/  IMAD R15, R13, UR6, R0 ;  /* 0x000000060d0f7c24 */ /* 0x000fe2000f8e0200 */
[----:B------:R-:W4:Y:S01]  /*0160*/  LDC.64 R8, c[0x0][0x390] ;  /* 0x0000e400ff087b82 */ /* 0x000f220000000a00 */
[----:B------:R-:W-:Y:S02]  /*0170*/  SHF.L.U32 R13, R12, 0x1, RZ ;  /* 0x000000010c0d7819 */ /* 0x000fe400000006ff */
[----:B0-----:R-:W-:-:S05]  /*0180*/  IMAD.WIDE R10, R15, 0x4, R10 ;  /* 0x000000040f0a7825 */ /* 0x001fca00078e020a */
[----:B------:R-:W0:Y:S01]  /*0190*/  LDC.64 R4, c[0x0][0x398] ;  /* 0x0000e600ff047b82 */ /* 0x000e220000000a00 */
[----:B--2---:R-:W2:Y:S01]  /*01a0*/  LDG.E.CONSTANT R10, desc[UR4][R10.64] ;  /* 0x000000040a0a7981 */ /* 0x004ea2000c1e9900 */
[----:B-1----:R-:W-:-:S05]  /*01b0*/  IMAD.WIDE R2, R13, 0x4, R2 ;  /* 0x000000040d027825 */ /* 0x002fca00078e0202 */
[----:B------:R-:W5:Y:S01]  /*01c0*/  LDG.E R14, desc[UR4][R2.64+0x4] ;  /* 0x00000404020e7981 */ /* 0x000f62000c1e1900 */
[----:B---3--:R-:W-:-:S03]  /*01d0*/  IMAD.WIDE R6, R13, 0x4, R6 ;  /* 0x000000040d067825 */ /* 0x008fc600078e0206 */
[----:B------:R-:W3:Y:S04]  /*01e0*/  LDG.E R13, desc[UR4][R2.64] ;  /* 0x00000004020d7981 */ /* 0x000ee8000c1e1900 */
[----:B------:R-:W3:Y:S01]  /*01f0*/  LDG.E R0, desc[UR4][R6.64] ;  /* 0x0000000406007981 */ /* 0x000ee2000c1e1900 */
[----:B----4-:R-:W-:-:S03]  /*0200*/  IMAD.WIDE R8, R15, 0x4, R8 ;  /* 0x000000040f087825 */ /* 0x010fc600078e0208 */
[----:B------:R-:W4:Y:S04]  /*0210*/  LDG.E R12, desc[UR4][R6.64+0x4] ;  /* 0x00000404060c7981 */ /* 0x000f28000c1e1900 */
[----:B------:R-:W4:Y:S01]  /*0220*/  LDG.E.CONSTANT R9, desc[UR4][R8.64] ;  /* 0x0000000408097981 */ /* 0x000f22000c1e9900 */
[----:B0-----:R-:W-:-:S06]  /*0230*/  IMAD.WIDE R4, R15, 0x4, R4 ;  /* 0x000000040f047825 */ /* 0x001fcc00078e0204 */
[----:B------:R-:W4:Y:S01]  /*0240*/  LDG.E.CONSTANT R4, desc[UR4][R4.64] ;  /* 0x0000000404047981 */ /* 0x000f22000c1e9900 */
[----:B--2---:R-:W-:-:S05]  /*0250*/  FSEL R11, -R10, R10, P0 ;  /* 0x0000000a0a0b7208 */ /* 0x004fca0000000100 */
[-C--:B-----5:R-:W-:Y:S01]  /*0260*/  FMUL R17, R14, R11.reuse ;  /* 0x0000000b0e117220 */ /* 0x0a0fe20000400000 */
[CC--:B---3--:R-:W-:Y:S01]  /*0270*/  FMUL R15, R13.reuse, R11.reuse ;  /* 0x0000000b0d0f7220 */ /* 0x0c8fe20000400000 */
[-C--:B------:R-:W-:Y:S01]  /*0280*/  FMUL R10, R0, R11.reuse ;  /* 0x0000000b000a7220 */ /* 0x080fe20000400000 */
[----:B----4-:R-:W-:Y:S02]  /*0290*/  FMUL R11, R12, R11 ;  /* 0x0000000b0c0b7220 */ /* 0x010fe40000400000 */
[-C--:B------:R-:W-:Y:S01]  /*02a0*/  FFMA R15, R0, R9.reuse, R15 ;  /* 0x00000009000f7223 */ /* 0x080fe2000000000f */
[----:B------:R-:W-:Y:S01]  /*02b0*/  FFMA R17, R12, R9, R17 ;  /* 0x000000090c117223 */ /* 0x000fe20000000011 */
[-C--:B------:R-:W-:Y:S01]  /*02c0*/  FFMA R13, R13, R4.reuse, R10 ;  /* 0x000000040d0d7223 */ /* 0x080fe2000000000a */
[----:B------:R-:W-:Y:S02]  /*02d0*/  FFMA R11, R14, R4, R11 ;  /* 0x000000040e0b7223 */ /* 0x000fe4000000000b */
[----:B------:R-:W-:Y:S04]  /*02e0*/  STG.E desc[UR4][R6.64], R15 ;  /* 0x0000000f06007986 */ /* 0x000fe8000c101904 */
[----:B------:R-:W-:Y:S04]  /*02f0*/  STG.E desc[UR4][R6.64+0x4], R17 ;  /* 0x0000041106007986 */ /* 0x000fe8000c101904 */
[----:B------:R-:W-:Y:S04]  /*0300*/  STG.E desc[UR4][R2.64], R13 ;  /* 0x0000000d02007986 */ /* 0x000fe8000c101904 */
[----:B------:R-:W-:Y:S01]  /*0310*/  STG.E desc[UR4][R2.64+0x4], R11 ;  /* 0x0000040b02007986 */ /* 0x000fe2000c101904 */
[----:B------:R-:W-:Y:S05]  /*0320*/  EXIT ;  /* 0x000000000000794d */ /* 0x000fea0003800000 */
.L_x_0:
[----:B------:R-:W-:-:S00]  /*0330*/  BRA `(.L_x_0) ;  /* 0xfffffffc00fc7947 */ /* 0x000fc0000383ffff */
[----:B------:R-:W-:-:S00]  /*0340*/  NOP ;  /* 0x0000000000007918 */ /* 0x000fc00000000000 */
        /* <DEDUP_REMOVED lines=11> */
.L_x_1:


//--------------------- .nv.shared.reserved.0     --------------------------
	.section	.nv.shared.reserved.0,"aw",@nobits
	.weak		__nv_reservedSMEM_offset_0_alias
	.size		__nv_reservedSMEM_offset_0_alias, 0, 64
	.other		__nv_reservedSMEM_offset_0_alias,@"STO_CUDA_RESERVED_SHARED STV_DEFAULT"
__nv_reservedSMEM_offset_0_alias:
	.zero		0
	.zero		64


//--------------------- .nv.constant0.kernmulRSymm2Dxy --------------------------
	.section	.nv.constant0.kernmulRSymm2Dxy,"a",@progbits
	.sectionflags	@""
	.align	4
.nv.constant0.kernmulRSymm2Dxy:
	.zero		944


//--------------------- SYMBOLS --------------------------

	.type		.nv.reservedSmem.offset0,@object
	.size		.nv.reservedSmem.offset0,0x4
